//
// Generated by NVIDIA NVVM Compiler
//
// Compiler Build ID: CL-36424714
// Cuda compilation tools, release 13.0, V13.0.88
// Based on NVVM 20.0.0
//

.version 9.0
.target sm_100
.address_size 64

	// .globl	_Z15gpu_matrix_multPiS_S_i

.visible .entry _Z15gpu_matrix_multPiS_S_i(
	.param .u64 .ptr .align 1 _Z15gpu_matrix_multPiS_S_i_param_0,
	.param .u64 .ptr .align 1 _Z15gpu_matrix_multPiS_S_i_param_1,
	.param .u64 .ptr .align 1 _Z15gpu_matrix_multPiS_S_i_param_2,
	.param .u32 _Z15gpu_matrix_multPiS_S_i_param_3
)
{
	.reg .pred 	%p<10>;
	.reg .b32 	%r<144>;
	.reg .b64 	%rd<47>;

	ld.param.u64 	%rd4, [_Z15gpu_matrix_multPiS_S_i_param_0];
	ld.param.u64 	%rd5, [_Z15gpu_matrix_multPiS_S_i_param_1];
	ld.param.u64 	%rd3, [_Z15gpu_matrix_multPiS_S_i_param_2];
	ld.param.u32 	%r55, [_Z15gpu_matrix_multPiS_S_i_param_3];
	cvta.to.global.u64 	%rd1, %rd5;
	cvta.to.global.u64 	%rd2, %rd4;
	mov.u32 	%r57, %ntid.x;
	mov.u32 	%r58, %ctaid.x;
	mov.u32 	%r59, %tid.x;
	mad.lo.s32 	%r1, %r57, %r58, %r59;
	mov.u32 	%r60, %ntid.y;
	mov.u32 	%r61, %ctaid.y;
	mul.lo.s32 	%r2, %r60, %r61;
	mov.u32 	%r3, %tid.y;
	add.s32 	%r4, %r2, %r3;
	setp.lt.s32 	%p1, %r55, 1;
	mov.b32 	%r143, 0;
	@%p1 bra 	$L__BB0_12;
	mul.lo.s32 	%r5, %r55, %r1;
	and.b32  	%r6, %r55, 7;
	setp.lt.u32 	%p2, %r55, 8;
	mov.b32 	%r138, 0;
	mov.u32 	%r143, %r138;
	@%p2 bra 	$L__BB0_4;
	and.b32  	%r138, %r55, 2147483640;
	neg.s32 	%r132, %r138;
	add.s32 	%r65, %r3, %r55;
	add.s32 	%r131, %r65, %r2;
	shl.b32 	%r10, %r55, 3;
	shl.b32 	%r66, %r55, 1;
	add.s32 	%r130, %r4, %r66;
	mad.lo.s32 	%r129, %r55, 3, %r4;
	shl.b32 	%r67, %r55, 2;
	add.s32 	%r128, %r4, %r67;
	mad.lo.s32 	%r127, %r55, 5, %r4;
	mad.lo.s32 	%r126, %r55, 6, %r4;
	mad.lo.s32 	%r125, %r55, 7, %r4;
	mov.b32 	%r143, 0;
	mov.u32 	%r123, %r5;
	mov.u32 	%r124, %r4;
$L__BB0_3:
	.pragma "nounroll";
	mul.wide.s32 	%rd6, %r123, 4;
	add.s64 	%rd7, %rd2, %rd6;
	ld.global.u32 	%r68, [%rd7];
	mul.wide.u32 	%rd8, %r124, 4;
	add.s64 	%rd9, %rd1, %rd8;
	ld.global.u32 	%r69, [%rd9];
	mad.lo.s32 	%r70, %r69, %r68, %r143;
	ld.global.u32 	%r71, [%rd7+4];
	mul.wide.u32 	%rd10, %r131, 4;
	add.s64 	%rd11, %rd1, %rd10;
	ld.global.u32 	%r72, [%rd11];
	mad.lo.s32 	%r73, %r72, %r71, %r70;
	ld.global.u32 	%r74, [%rd7+8];
	mul.wide.u32 	%rd12, %r130, 4;
	add.s64 	%rd13, %rd1, %rd12;
	ld.global.u32 	%r75, [%rd13];
	mad.lo.s32 	%r76, %r75, %r74, %r73;
	ld.global.u32 	%r77, [%rd7+12];
	mul.wide.u32 	%rd14, %r129, 4;
	add.s64 	%rd15, %rd1, %rd14;
	ld.global.u32 	%r78, [%rd15];
	mad.lo.s32 	%r79, %r78, %r77, %r76;
	ld.global.u32 	%r80, [%rd7+16];
	mul.wide.u32 	%rd16, %r128, 4;
	add.s64 	%rd17, %rd1, %rd16;
	ld.global.u32 	%r81, [%rd17];
	mad.lo.s32 	%r82, %r81, %r80, %r79;
	ld.global.u32 	%r83, [%rd7+20];
	mul.wide.u32 	%rd18, %r127, 4;
	add.s64 	%rd19, %rd1, %rd18;
	ld.global.u32 	%r84, [%rd19];
	mad.lo.s32 	%r85, %r84, %r83, %r82;
	ld.global.u32 	%r86, [%rd7+24];
	mul.wide.u32 	%rd20, %r126, 4;
	add.s64 	%rd21, %rd1, %rd20;
	ld.global.u32 	%r87, [%rd21];
	mad.lo.s32 	%r88, %r87, %r86, %r85;
	ld.global.u32 	%r89, [%rd7+28];
	mul.wide.u32 	%rd22, %r125, 4;
	add.s64 	%rd23, %rd1, %rd22;
	ld.global.u32 	%r90, [%rd23];
	mad.lo.s32 	%r143, %r90, %r89, %r88;
	add.s32 	%r132, %r132, 8;
	add.s32 	%r131, %r131, %r10;
	add.s32 	%r130, %r130, %r10;
	add.s32 	%r129, %r129, %r10;
	add.s32 	%r128, %r128, %r10;
	add.s32 	%r127, %r127, %r10;
	add.s32 	%r126, %r126, %r10;
	add.s32 	%r125, %r125, %r10;
	add.s32 	%r124, %r124, %r10;
	add.s32 	%r123, %r123, 8;
	setp.ne.s32 	%p3, %r132, 0;
	@%p3 bra 	$L__BB0_3;
$L__BB0_4:
	setp.eq.s32 	%p4, %r6, 0;
	@%p4 bra 	$L__BB0_12;
	and.b32  	%r42, %r55, 3;
	setp.lt.u32 	%p5, %r6, 4;
	@%p5 bra 	$L__BB0_7;
	add.s32 	%r92, %r138, %r5;
	mul.wide.s32 	%rd24, %r92, 4;
	add.s64 	%rd25, %rd2, %rd24;
	ld.global.u32 	%r93, [%rd25];
	mad.lo.s32 	%r94, %r138, %r55, %r4;
	mul.wide.u32 	%rd26, %r94, 4;
	add.s64 	%rd27, %rd1, %rd26;
	ld.global.u32 	%r95, [%rd27];
	mad.lo.s32 	%r96, %r95, %r93, %r143;
	ld.global.u32 	%r97, [%rd25+4];
	add.s32 	%r98, %r94, %r55;
	mul.wide.u32 	%rd28, %r98, 4;
	add.s64 	%rd29, %rd1, %rd28;
	ld.global.u32 	%r99, [%rd29];
	mad.lo.s32 	%r100, %r99, %r97, %r96;
	ld.global.u32 	%r101, [%rd25+8];
	add.s32 	%r102, %r98, %r55;
	mul.wide.u32 	%rd30, %r102, 4;
	add.s64 	%rd31, %rd1, %rd30;
	ld.global.u32 	%r103, [%rd31];
	mad.lo.s32 	%r104, %r103, %r101, %r100;
	ld.global.u32 	%r105, [%rd25+12];
	add.s32 	%r106, %r102, %r55;
	mul.wide.u32 	%rd32, %r106, 4;
	add.s64 	%rd33, %rd1, %rd32;
	ld.global.u32 	%r107, [%rd33];
	mad.lo.s32 	%r143, %r107, %r105, %r104;
	add.s32 	%r138, %r138, 4;
$L__BB0_7:
	setp.eq.s32 	%p6, %r42, 0;
	@%p6 bra 	$L__BB0_12;
	setp.eq.s32 	%p7, %r42, 1;
	@%p7 bra 	$L__BB0_10;
	add.s32 	%r109, %r138, %r5;
	mul.wide.s32 	%rd34, %r109, 4;
	add.s64 	%rd35, %rd2, %rd34;
	ld.global.u32 	%r110, [%rd35];
	mad.lo.s32 	%r111, %r138, %r55, %r4;
	mul.wide.u32 	%rd36, %r111, 4;
	add.s64 	%rd37, %rd1, %rd36;
	ld.global.u32 	%r112, [%rd37];
	mad.lo.s32 	%r113, %r112, %r110, %r143;
	ld.global.u32 	%r114, [%rd35+4];
	add.s32 	%r115, %r111, %r55;
	mul.wide.u32 	%rd38, %r115, 4;
	add.s64 	%rd39, %rd1, %rd38;
	ld.global.u32 	%r116, [%rd39];
	mad.lo.s32 	%r143, %r116, %r114, %r113;
	add.s32 	%r138, %r138, 2;
$L__BB0_10:
	and.b32  	%r117, %r55, 1;
	setp.eq.b32 	%p8, %r117, 1;
	not.pred 	%p9, %p8;
	@%p9 bra 	$L__BB0_12;
	add.s32 	%r118, %r138, %r5;
	mul.wide.s32 	%rd40, %r118, 4;
	add.s64 	%rd41, %rd2, %rd40;
	ld.global.u32 	%r119, [%rd41];
	mad.lo.s32 	%r120, %r138, %r55, %r4;
	mul.wide.u32 	%rd42, %r120, 4;
	add.s64 	%rd43, %rd1, %rd42;
	ld.global.u32 	%r121, [%rd43];
	mad.lo.s32 	%r143, %r121, %r119, %r143;
$L__BB0_12:
	cvta.to.global.u64 	%rd44, %rd3;
	mad.lo.s32 	%r122, %r55, %r1, %r143;
	mul.wide.s32 	%rd45, %r122, 4;
	add.s64 	%rd46, %rd44, %rd45;
	st.global.u32 	[%rd46], %r143;
	ret;

}


// ===== COMPILED SASS (sm_100) =====

	.target	sm_100

	.elftype	@"ET_EXEC"


//--------------------- .note.nv.tkinfo           --------------------------
	.section	.note.nv.tkinfo,"",@"SHT_NOTE"
	.sectionflags	@"SHF_NOTE_NV_TKINFO"
	.tkinfo
        /*0018*/ 	.word	0x00000002
        /*0030*/ 	.string	""
        /*0030*/ 	.string	"ptxas"
        /*0030*/ 	.string	"Cuda compilation tools, release 13.0, V13.0.88"
        /*0030*/ 	.string	"Build cuda_13.0.r13.0/compiler.36424714_0"
        /*0030*/ 	.string	"-arch sm_100 -m 64 "



//--------------------- .note.nv.cuinfo           --------------------------
	.section	.note.nv.cuinfo,"",@"SHT_NOTE"
	.sectionflags	@"SHF_NOTE_NV_CUINFO"
        /*0018*/ 	.short	0x0002
        /*001a*/ 	.short	0x0064
        /*001c*/ 	.short	0x0082
	.zero		2


//--------------------- .nv.info                  --------------------------
	.section	.nv.info,"",@"SHT_CUDA_INFO"
	.align	4


	//----- nvinfo : EIATTR_REGCOUNT
	.align		4
        /*0000*/ 	.byte	0x04, 0x2f
        /*0002*/ 	.short	(.L_1 - .L_0)
	.align		4
.L_0:
        /*0004*/ 	.word	index@(_Z15gpu_matrix_multPiS_S_i)
        /*0008*/ 	.word	0x00000020


	//----- nvinfo : EIATTR_FRAME_SIZE
	.align		4
.L_1:
        /*000c*/ 	.byte	0x04, 0x11
        /*000e*/ 	.short	(.L_3 - .L_2)
	.align		4
.L_2:
        /*0010*/ 	.word	index@(_Z15gpu_matrix_multPiS_S_i)
        /*0014*/ 	.word	0x00000000


	//----- nvinfo : EIATTR_MIN_STACK_SIZE
	.align		4
.L_3:
        /*0018*/ 	.byte	0x04, 0x12
        /*001a*/ 	.short	(.L_5 - .L_4)
	.align		4
.L_4:
        /*001c*/ 	.word	index@(_Z15gpu_matrix_multPiS_S_i)
        /*0020*/ 	.word	0x00000000
.L_5:


//--------------------- .nv.compat                --------------------------
	.section	.nv.compat,"",@"SHT_CUDA_COMPAT_INFO"
	.align	4
        /*0000*/ 	.byte	0x02, 0x09, 0x00, 0x00, 0x02, 0x02, 0x01, 0x00, 0x02, 0x05, 0x05, 0x00, 0x03, 0x07, 0x01, 0x01
        /*0010*/ 	.byte	0x02, 0x03, 0x00, 0x00, 0x02, 0x06, 0x01, 0x00, 0x04, 0x0b, 0x08, 0x00, 0x09, 0x00, 0x00, 0x00
        /*0020*/ 	.byte	0x00, 0x00, 0x00, 0x00


//--------------------- .nv.info._Z15gpu_matrix_multPiS_S_i --------------------------
	.section	.nv.info._Z15gpu_matrix_multPiS_S_i,"",@"SHT_CUDA_INFO"
	.sectionflags	@""
	.align	4


	//----- nvinfo : EIATTR_CUDA_API_VERSION
	.align		4
        /*0000*/ 	.byte	0x04, 0x37
        /*0002*/ 	.short	(.L_7 - .L_6)
.L_6:
        /*0004*/ 	.word	0x00000082


	//----- nvinfo : EIATTR_KPARAM_INFO
	.align		4
.L_7:
        /*0008*/ 	.byte	0x04, 0x17
        /*000a*/ 	.short	(.L_9 - .L_8)
.L_8:
        /*000c*/ 	.word	0x00000000
        /*0010*/ 	.short	0x0003
        /*0012*/ 	.short	0x0018
        /*0014*/ 	.byte	0x00, 0xf0, 0x11, 0x00


	//----- nvinfo : EIATTR_KPARAM_INFO
	.align		4
.L_9:
        /*0018*/ 	.byte	0x04, 0x17
        /*001a*/ 	.short	(.L_11 - .L_10)
.L_10:
        /*001c*/ 	.word	0x00000000
        /*0020*/ 	.short	0x0002
        /*0022*/ 	.short	0x0010
        /*0024*/ 	.byte	0x00, 0xf5, 0x21, 0x00


	//----- nvinfo : EIATTR_KPARAM_INFO
	.align		4
.L_11:
        /*0028*/ 	.byte	0x04, 0x17
        /*002a*/ 	.short	(.L_13 - .L_12)
.L_12:
        /*002c*/ 	.word	0x00000000
        /*0030*/ 	.short	0x0001
        /*0032*/ 	.short	0x0008
        /*0034*/ 	.byte	0x00, 0xf5, 0x21, 0x00


	//----- nvinfo : EIATTR_KPARAM_INFO
	.align		4
.L_13:
        /*0038*/ 	.byte	0x04, 0x17
        /*003a*/ 	.short	(.L_15 - .L_14)
.L_14:
        /*003c*/ 	.word	0x00000000
        /*0040*/ 	.short	0x0000
        /*0042*/ 	.short	0x0000
        /*0044*/ 	.byte	0x00, 0xf5, 0x21, 0x00


	//----- nvinfo : EIATTR_SPARSE_MMA_MASK
	.align		4
.L_15:
        /*0048*/ 	.byte	0x03, 0x50
        /*004a*/ 	.short	0x0000


	//----- nvinfo : EIATTR_MAXREG_COUNT
	.align		4
        /*004c*/ 	.byte	0x03, 0x1b
        /*004e*/ 	.short	0x00ff


	//----- nvinfo : EIATTR_MERCURY_ISA_VERSION
	.align		4
        /*0050*/ 	.byte	0x03, 0x5f
        /*0052*/ 	.short	0x0101


	//----- nvinfo : EIATTR_VRC_CTA_INIT_COUNT
	.align		4
        /*0054*/ 	.byte	0x02, 0x4a
	.zero		1
	.zero		1


	//----- nvinfo : EIATTR_EXIT_INSTR_OFFSETS
	.align		4
        /*0058*/ 	.byte	0x04, 0x1c
        /*005a*/ 	.short	(.L_17 - .L_16)


	//   ....[0]....
.L_16:
        /*005c*/ 	.word	0x000008f0


	//----- nvinfo : EIATTR_CBANK_PARAM_SIZE
	.align		4
.L_17:
        /*0060*/ 	.byte	0x03, 0x19
        /*0062*/ 	.short	0x001c


	//----- nvinfo : EIATTR_PARAM_CBANK
	.align		4
        /*0064*/ 	.byte	0x04, 0x0a
        /*0066*/ 	.short	(.L_19 - .L_18)
	.align		4
.L_18:
        /*0068*/ 	.word	index@(.nv.constant0._Z15gpu_matrix_multPiS_S_i)
        /*006c*/ 	.short	0x0380
        /*006e*/ 	.short	0x001c


	//----- nvinfo : EIATTR_SW_WAR
	.align		4
.L_19:
        /*0070*/ 	.byte	0x04, 0x36
        /*0072*/ 	.short	(.L_21 - .L_20)
.L_20:
        /*0074*/ 	.word	0x00000008
.L_21:


//--------------------- .nv.callgraph             --------------------------
	.section	.nv.callgraph,"",@"SHT_CUDA_CALLGRAPH"
	.align	4
	.sectionentsize	8
	.align		4
        /*0000*/ 	.word	0x00000000
	.align		4
        /*0004*/ 	.word	0xffffffff
	.align		4
        /*0008*/ 	.word	0x00000000
	.align		4
        /*000c*/ 	.word	0xfffffffe
	.align		4
        /*0010*/ 	.word	0x00000000
	.align		4
        /*0014*/ 	.word	0xfffffffd
	.align		4
        /*0018*/ 	.word	0x00000000
	.align		4
        /*001c*/ 	.word	0xfffffffc


//--------------------- .text._Z15gpu_matrix_multPiS_S_i --------------------------
	.section	.text._Z15gpu_matrix_multPiS_S_i,"ax",@progbits
	.align	128
        .global         _Z15gpu_matrix_multPiS_S_i
        .type           _Z15gpu_matrix_multPiS_S_i,@function
        .size           _Z15gpu_matrix_multPiS_S_i,(.L_x_5 - _Z15gpu_matrix_multPiS_S_i)
        .other          _Z15gpu_matrix_multPiS_S_i,@"STO_CUDA_ENTRY STV_DEFAULT"
_Z15gpu_matrix_multPiS_S_i:
.text._Z15gpu_matrix_multPiS_S_i:
[----:B------:R-:W-:Y:S08]  /*0000*/  LDC R1, c[0x0][0x37c] ;  /* 0x0000df00ff017b82 */ /* 0x000ff00000000800 */
[----:B------:R-:W0:Y:S01]  /*0010*/  LDC R0, c[0x0][0x398] ;  /* 0x0000e600ff007b82 */ /* 0x000e220000000800 */
[----:B------:R-:W1:Y:S01]  /*0020*/  S2R R3, SR_CTAID.X ;  /* 0x0000000000037919 */ /* 0x000e620000002500 */
[----:B------:R-:W1:Y:S01]  /*0030*/  LDCU UR8, c[0x0][0x360] ;  /* 0x00006c00ff0877ac */ /* 0x000e620008000800 */
[----:B------:R-:W-:Y:S01]  /*0040*/  HFMA2 R20, -RZ, RZ, 0, 0 ;  /* 0x00000000ff147431 */ /* 0x000fe200000001ff */
[----:B------:R-:W1:Y:S01]  /*0050*/  S2R R2, SR_TID.X ;  /* 0x0000000000027919 */ /* 0x000e620000002100 */
[----:B------:R-:W2:Y:S03]  /*0060*/  LDCU UR4, c[0x0][0x364] ;  /* 0x00006c80ff0477ac */ /* 0x000ea60008000800 */
[----:B------:R-:W2:Y:S01]  /*0070*/  S2UR UR5, SR_CTAID.Y ;  /* 0x00000000000579c3 */ /* 0x000ea20000002600 */
[----:B------:R-:W3:Y:S01]  /*0080*/  LDCU.64 UR6, c[0x0][0x358] ;  /* 0x00006b00ff0677ac */ /* 0x000ee20008000a00 */
[----:B0-----:R-:W-:Y:S01]  /*0090*/  ISETP.GE.AND P0, PT, R0, 0x1, PT ;  /* 0x000000010000780c */ /* 0x001fe20003f06270 */
[----:B--2---:R-:W-:Y:S01]  /*00a0*/  UIMAD UR4, UR4, UR5, URZ ;  /* 0x00000005040472a4 */ /* 0x004fe2000f8e02ff */
[----:B-1----:R-:W-:-:S11]  /*00b0*/  IMAD R3, R3, UR8, R2 ;  /* 0x0000000803037c24 */ /* 0x002fd6000f8e0202 */
[----:B---3--:R-:W-:Y:S05]  /*00c0*/  @!P0 BRA `(.L_x_0) ;  /* 0x0000000400f88947 */ /* 0x008fea0003800000 */
[----:B------:R-:W0:Y:S01]  /*00d0*/  S2R R11, SR_TID.Y ;  /* 0x00000000000b7919 */ /* 0x000e220000002200 */
[C---:B------:R-:W-:Y:S01]  /*00e0*/  ISETP.GE.U32.AND P1, PT, R0.reuse, 0x8, PT ;  /* 0x000000080000780c */ /* 0x040fe20003f26070 */
[----:B------:R-:W-:Y:S01]  /*00f0*/  IMAD R4, R3, R0, RZ ;  /* 0x0000000003047224 */ /* 0x000fe200078e02ff */
[----:B------:R-:W-:Y:S02]  /*0100*/  LOP3.LUT R2, R0, 0x7, RZ, 0xc0, !PT ;  /* 0x0000000700027812 */ /* 0x000fe400078ec0ff */
[----:B------:R-:W-:Y:S02]  /*0110*/  MOV R7, RZ ;  /* 0x000000ff00077202 */ /* 0x000fe40000000f00 */
[----:B------:R-:W-:Y:S02]  /*0120*/  ISETP.NE.AND P0, PT, R2, RZ, PT ;  /* 0x000000ff0200720c */ /* 0x000fe40003f05270 */
[----:B------:R-:W-:Y:S02]  /*0130*/  MOV R20, RZ ;  /* 0x000000ff00147202 */ /* 0x000fe40000000f00 */
[----:B0-----:R-:W-:-:S03]  /*0140*/  IADD3 R9, PT, PT, R11, UR4, RZ ;  /* 0x000000040b097c10 */ /* 0x001fc6000fffe0ff */
[----:B------:R-:W-:Y:S06]  /*0150*/  @!P1 BRA `(.L_x_1) ;  /* 0x0000000000ec9947 */ /* 0x000fec0003800000 */
[C---:B------:R-:W-:Y:S01]  /*0160*/  LOP3.LUT R7, R0.reuse, 0x7ffffff8, RZ, 0xc0, !PT ;  /* 0x7ffffff800077812 */ /* 0x040fe200078ec0ff */
[C---:B------:R-:W-:Y:S01]  /*0170*/  IMAD R13, R0.reuse, 0x3, R9 ;  /* 0x00000003000d7824 */ /* 0x040fe200078e0209 */
[C---:B------:R-:W-:Y:S01]  /*0180*/  IADD3 R11, PT, PT, R0.reuse, UR4, R11 ;  /* 0x00000004000b7c10 */ /* 0x040fe2000fffe00b */
[C-C-:B------:R-:W-:Y:S01]  /*0190*/  IMAD R29, R0.reuse, 0x5, R9.reuse ;  /* 0x00000005001d7824 */ /* 0x140fe200078e0209 */
[CC--:B------:R-:W-:Y:S01]  /*01a0*/  LEA R5, R0.reuse, R9.reuse, 0x1 ;  /* 0x0000000900057211 */ /* 0x0c0fe200078e08ff */
[C-C-:B------:R-:W-:Y:S01]  /*01b0*/  IMAD R6, R0.reuse, 0x6, R9.reuse ;  /* 0x0000000600067824 */ /* 0x140fe200078e0209 */
[C---:B------:R-:W-:Y:S01]  /*01c0*/  LEA R15, R0.reuse, R9, 0x2 ;  /* 0x00000009000f7211 */ /* 0x040fe200078e10ff */
[----:B------:R-:W-:Y:S01]  /*01d0*/  IMAD R8, R0, 0x7, R9 ;  /* 0x0000000700087824 */ /* 0x000fe200078e0209 */
[----:B------:R-:W-:Y:S02]  /*01e0*/  MOV R20, RZ ;  /* 0x000000ff00147202 */ /* 0x000fe40000000f00 */
[----:B------:R-:W-:-:S02]  /*01f0*/  MOV R14, R4 ;  /* 0x00000004000e7202 */ /* 0x000fc40000000f00 */
[----:B------:R-:W-:Y:S02]  /*0200*/  MOV R10, R9 ;  /* 0x00000009000a7202 */ /* 0x000fe40000000f00 */
[----:B------:R-:W-:-:S07]  /*0210*/  IADD3 R12, PT, PT, -R7, RZ, RZ ;  /* 0x000000ff070c7210 */ /* 0x000fce0007ffe1ff */
.L_x_2:
[----:B------:R-:W0:Y:S08]  /*0220*/  LDC.64 R18, c[0x0][0x388] ;  /* 0x0000e200ff127b82 */ /* 0x000e300000000a00 */
[----:B------:R-:W1:Y:S01]  /*0230*/  LDC.64 R16, c[0x0][0x380] ;  /* 0x0000e000ff107b82 */ /* 0x000e620000000a00 */
[----:B0-----:R-:W-:-:S06]  /*0240*/  IMAD.WIDE.U32 R22, R10, 0x4, R18 ;  /* 0x000000040a167825 */ /* 0x001fcc00078e0012 */
[----:B------:R-:W2:Y:S01]  /*0250*/  LDG.E R22, desc[UR6][R22.64] ;  /* 0x0000000616167981 */ /* 0x000ea2000c1e1900 */
[----:B-1----:R-:W-:-:S05]  /*0260*/  IMAD.WIDE R16, R14, 0x4, R16 ;  /* 0x000000040e107825 */ /* 0x002fca00078e0210 */
[----:B------:R-:W2:Y:S01]  /*0270*/  LDG.E R21, desc[UR6][R16.64] ;  /* 0x0000000610157981 */ /* 0x000ea2000c1e1900 */
[----:B------:R-:W-:-:S03]  /*0280*/  IMAD.WIDE.U32 R26, R11, 0x4, R18 ;  /* 0x000000040b1a7825 */ /* 0x000fc600078e0012 */
[----:B------:R-:W3:Y:S01]  /*0290*/  LDG.E R23, desc[UR6][R16.64+0x8] ;  /* 0x0000080610177981 */ /* 0x000ee2000c1e1900 */
[----:B------:R-:W-:-:S03]  /*02a0*/  IMAD.WIDE.U32 R24, R5, 0x4, R18 ;  /* 0x0000000405187825 */ /* 0x000fc600078e0012 */
[----:B------:R-:W4:Y:S04]  /*02b0*/  LDG.E R26, desc[UR6][R26.64] ;  /* 0x000000061a1a7981 */ /* 0x000f28000c1e1900 */
[----:B------:R-:W3:Y:S04]  /*02c0*/  LDG.E R24, desc[UR6][R24.64] ;  /* 0x0000000618187981 */ /* 0x000ee8000c1e1900 */
[----:B------:R-:W5:Y:S01]  /*02d0*/  LDG.E R27, desc[UR6][R16.64+0x10] ;  /* 0x00001006101b7981 */ /* 0x000f62000c1e1900 */
[----:B--2---:R-:W-:-:S03]  /*02e0*/  IMAD R21, R21, R22, R20 ;  /* 0x0000001615157224 */ /* 0x004fc600078e0214 */
[----:B------:R-:W4:Y:S02]  /*02f0*/  LDG.E R20, desc[UR6][R16.64+0x4] ;  /* 0x0000040610147981 */ /* 0x000f24000c1e1900 */
[----:B----4-:R-:W-:Y:S02]  /*0300*/  IMAD R28, R20, R26, R21 ;  /* 0x0000001a141c7224 */ /* 0x010fe400078e0215 */
[----:B------:R-:W-:-:S04]  /*0310*/  IMAD.WIDE.U32 R20, R13, 0x4, R18 ;  /* 0x000000040d147825 */ /* 0x000fc800078e0012 */
[----:B---3--:R-:W-:Y:S02]  /*0320*/  IMAD R28, R23, R24, R28 ;  /* 0x00000018171c7224 */ /* 0x008fe400078e021c */
[--C-:B------:R-:W-:Y:S01]  /*0330*/  IMAD.WIDE.U32 R22, R15, 0x4, R18.reuse ;  /* 0x000000040f167825 */ /* 0x100fe200078e0012 */
[----:B------:R-:W2:Y:S05]  /*0340*/  LDG.E R20, desc[UR6][R20.64] ;  /* 0x0000000614147981 */ /* 0x000eaa000c1e1900 */
[----:B------:R-:W5:Y:S04]  /*0350*/  LDG.E R22, desc[UR6][R22.64] ;  /* 0x0000000616167981 */ /* 0x000f68000c1e1900 */
[----:B------:R-:W2:Y:S01]  /*0360*/  LDG.E R21, desc[UR6][R16.64+0xc] ;  /* 0x00000c0610157981 */ /* 0x000ea2000c1e1900 */
[----:B------:R-:W-:-:S03]  /*0370*/  IMAD.WIDE.U32 R24, R29, 0x4, R18 ;  /* 0x000000041d187825 */ /* 0x000fc600078e0012 */
[----:B------:R-:W3:Y:S04]  /*0380*/  LDG.E R23, desc[UR6][R16.64+0x1c] ;  /* 0x00001c0610177981 */ /* 0x000ee8000c1e1900 */
[----:B------:R-:W4:Y:S01]  /*0390*/  LDG.E R24, desc[UR6][R24.64] ;  /* 0x0000000618187981 */ /* 0x000f22000c1e1900 */
[----:B--2---:R-:W-:-:S03]  /*03a0*/  IMAD R28, R21, R20, R28 ;  /* 0x00000014151c7224 */ /* 0x004fc600078e021c */
[----:B------:R-:W4:Y:S01]  /*03b0*/  LDG.E R21, desc[UR6][R16.64+0x14] ;  /* 0x0000140610157981 */ /* 0x000f22000c1e1900 */
[----:B-----5:R-:W-:Y:S02]  /*03c0*/  IMAD R28, R27, R22, R28 ;  /* 0x000000161b1c7224 */ /* 0x020fe400078e021c */
[--C-:B------:R-:W-:Y:S01]  /*03d0*/  IMAD.WIDE.U32 R26, R6, 0x4, R18.reuse ;  /* 0x00000004061a7825 */ /* 0x100fe200078e0012 */
[----:B------:R-:W2:Y:S03]  /*03e0*/  LDG.E R20, desc[UR6][R16.64+0x18] ;  /* 0x0000180610147981 */ /* 0x000ea6000c1e1900 */
[----:B------:R-:W-:Y:S02]  /*03f0*/  IMAD.WIDE.U32 R18, R8, 0x4, R18 ;  /* 0x0000000408127825 */ /* 0x000fe400078e0012 */
[----:B------:R-:W2:Y:S04]  /*0400*/  LDG.E R26, desc[UR6][R26.64] ;  /* 0x000000061a1a7981 */ /* 0x000ea8000c1e1900 */
[----:B------:R-:W3:Y:S01]  /*0410*/  LDG.E R18, desc[UR6][R18.64] ;  /* 0x0000000612127981 */ /* 0x000ee2000c1e1900 */
[----:B------:R-:W-:-:S04]  /*0420*/  IADD3 R12, PT, PT, R12, 0x8, RZ ;  /* 0x000000080c0c7810 */ /* 0x000fc80007ffe0ff */
[----:B------:R-:W-:Y:S02]  /*0430*/  ISETP.NE.AND P1, PT, R12, RZ, PT ;  /* 0x000000ff0c00720c */ /* 0x000fe40003f25270 */
[C---:B------:R-:W-:Y:S02]  /*0440*/  LEA R11, R0.reuse, R11, 0x3 ;  /* 0x0000000b000b7211 */ /* 0x040fe400078e18ff */
[C---:B------:R-:W-:Y:S02]  /*0450*/  LEA R5, R0.reuse, R5, 0x3 ;  /* 0x0000000500057211 */ /* 0x040fe400078e18ff */
[C---:B------:R-:W-:Y:S02]  /*0460*/  LEA R13, R0.reuse, R13, 0x3 ;  /* 0x0000000d000d7211 */ /* 0x040fe400078e18ff */
[C---:B------:R-:W-:Y:S02]  /*0470*/  LEA R15, R0.reuse, R15, 0x3 ;  /* 0x0000000f000f7211 */ /* 0x040fe400078e18ff */
[----:B------:R-:W-:-:S02]  /*0480*/  LEA R29, R0, R29, 0x3 ;  /* 0x0000001d001d7211 */ /* 0x000fc400078e18ff */
[C---:B------:R-:W-:Y:S02]  /*0490*/  LEA R6, R0.reuse, R6, 0x3 ;  /* 0x0000000600067211 */ /* 0x040fe400078e18ff */
[C---:B------:R-:W-:Y:S02]  /*04a0*/  LEA R8, R0.reuse, R8, 0x3 ;  /* 0x0000000800087211 */ /* 0x040fe400078e18ff */
[----:B------:R-:W-:Y:S02]  /*04b0*/  LEA R10, R0, R10, 0x3 ;  /* 0x0000000a000a7211 */ /* 0x000fe400078e18ff */
[----:B------:R-:W-:Y:S01]  /*04c0*/  IADD3 R14, PT, PT, R14, 0x8, RZ ;  /* 0x000000080e0e7810 */ /* 0x000fe20007ffe0ff */
[----:B----4-:R-:W-:-:S04]  /*04d0*/  IMAD R21, R21, R24, R28 ;  /* 0x0000001815157224 */ /* 0x010fc800078e021c */
[----:B--2---:R-:W-:-:S04]  /*04e0*/  IMAD R20, R20, R26, R21 ;  /* 0x0000001a14147224 */ /* 0x004fc800078e0215 */
[----:B---3--:R-:W-:Y:S01]  /*04f0*/  IMAD R20, R23, R18, R20 ;  /* 0x0000001217147224 */ /* 0x008fe200078e0214 */
[----:B------:R-:W-:Y:S06]  /*0500*/  @P1 BRA `(.L_x_2) ;  /* 0xfffffffc00441947 */ /* 0x000fec000383ffff */
.L_x_1:
[----:B------:R-:W-:Y:S05]  /*0510*/  @!P0 BRA `(.L_x_0) ;  /* 0x0000000000e48947 */ /* 0x000fea0003800000 */
[----:B------:R-:W-:Y:S02]  /*0520*/  ISETP.GE.U32.AND P0, PT, R2, 0x4, PT ;  /* 0x000000040200780c */ /* 0x000fe40003f06070 */
[----:B------:R-:W-:-:S04]  /*0530*/  LOP3.LUT R6, R0, 0x3, RZ, 0xc0, !PT ;  /* 0x0000000300067812 */ /* 0x000fc800078ec0ff */
[----:B------:R-:W-:-:S07]  /*0540*/  ISETP.NE.AND P1, PT, R6, RZ, PT ;  /* 0x000000ff0600720c */ /* 0x000fce0003f25270 */
[----:B------:R-:W-:Y:S06]  /*0550*/  @!P0 BRA `(.L_x_3) ;  /* 0x0000000000648947 */ /* 0x000fec0003800000 */
[----:B------:R-:W0:Y:S01]  /*0560*/  LDC.64 R10, c[0x0][0x388] ;  /* 0x0000e200ff0a7b82 */ /* 0x000e220000000a00 */
[----:B------:R-:W-:Y:S01]  /*0570*/  IMAD R17, R7, R0, R9 ;  /* 0x0000000007117224 */ /* 0x000fe200078e0209 */
[----:B------:R-:W-:-:S04]  /*0580*/  IADD3 R5, PT, PT, R4, R7, RZ ;  /* 0x0000000704057210 */ /* 0x000fc80007ffe0ff */
[-C--:B------:R-:W-:Y:S02]  /*0590*/  IADD3 R19, PT, PT, R17, R0.reuse, RZ ;  /* 0x0000000011137210 */ /* 0x080fe40007ffe0ff */
[----:B------:R-:W1:Y:S02]  /*05a0*/  LDC.64 R12, c[0x0][0x380] ;  /* 0x0000e000ff0c7b82 */ /* 0x000e640000000a00 */
[----:B------:R-:W-:Y:S01]  /*05b0*/  IADD3 R21, PT, PT, R19, R0, RZ ;  /* 0x0000000013157210 */ /* 0x000fe20007ffe0ff */
[----:B0-----:R-:W-:-:S04]  /*05c0*/  IMAD.WIDE.U32 R16, R17, 0x4, R10 ;  /* 0x0000000411107825 */ /* 0x001fc800078e000a */
[----:B------:R-:W-:Y:S02]  /*05d0*/  IMAD.WIDE.U32 R18, R19, 0x4, R10 ;  /* 0x0000000413127825 */ /* 0x000fe400078e000a */
[----:B------:R-:W2:Y:S02]  /*05e0*/  LDG.E R16, desc[UR6][R16.64] ;  /* 0x0000000610107981 */ /* 0x000ea4000c1e1900 */
[----:B-1----:R-:W-:Y:S02]  /*05f0*/  IMAD.WIDE R12, R5, 0x4, R12 ;  /* 0x00000004050c7825 */ /* 0x002fe400078e020c */
[----:B------:R-:W3:Y:S02]  /*0600*/  LDG.E R18, desc[UR6][R18.64] ;  /* 0x0000000612127981 */ /* 0x000ee4000c1e1900 */
[C-C-:B------:R-:W-:Y:S01]  /*0610*/  IMAD.WIDE.U32 R14, R21.reuse, 0x4, R10.reuse ;  /* 0x00000004150e7825 */ /* 0x140fe200078e000a */
[----:B------:R-:W-:Y:S01]  /*0620*/  IADD3 R21, PT, PT, R21, R0, RZ ;  /* 0x0000000015157210 */ /* 0x000fe20007ffe0ff */
[----:B------:R-:W2:Y:S04]  /*0630*/  LDG.E R5, desc[UR6][R12.64] ;  /* 0x000000060c057981 */ /* 0x000ea8000c1e1900 */
[----:B------:R-:W3:Y:S01]  /*0640*/  LDG.E R2, desc[UR6][R12.64+0x4] ;  /* 0x000004060c027981 */ /* 0x000ee2000c1e1900 */
[----:B------:R-:W-:-:S03]  /*0650*/  IMAD.WIDE.U32 R10, R21, 0x4, R10 ;  /* 0x00000004150a7825 */ /* 0x000fc600078e000a */
[----:B------:R-:W4:Y:S04]  /*0660*/  LDG.E R14, desc[UR6][R14.64] ;  /* 0x000000060e0e7981 */ /* 0x000f28000c1e1900 */
[----:B------:R-:W4:Y:S04]  /*0670*/  LDG.E R21, desc[UR6][R12.64+0x8] ;  /* 0x000008060c157981 */ /* 0x000f28000c1e1900 */
[----:B------:R-:W5:Y:S04]  /*0680*/  LDG.E R23, desc[UR6][R12.64+0xc] ;  /* 0x00000c060c177981 */ /* 0x000f68000c1e1900 */
[----:B------:R-:W5:Y:S01]  /*0690*/  LDG.E R10, desc[UR6][R10.64] ;  /* 0x000000060a0a7981 */ /* 0x000f62000c1e1900 */
[----:B------:R-:W-:Y:S01]  /*06a0*/  IADD3 R7, PT, PT, R7, 0x4, RZ ;  /* 0x0000000407077810 */ /* 0x000fe20007ffe0ff */
[----:B--2---:R-:W-:-:S04]  /*06b0*/  IMAD R5, R5, R16, R20 ;  /* 0x0000001005057224 */ /* 0x004fc800078e0214 */
[----:B---3--:R-:W-:-:S04]  /*06c0*/  IMAD R2, R2, R18, R5 ;  /* 0x0000001202027224 */ /* 0x008fc800078e0205 */
[----:B----4-:R-:W-:-:S04]  /*06d0*/  IMAD R2, R21, R14, R2 ;  /* 0x0000000e15027224 */ /* 0x010fc800078e0202 */
[----:B-----5:R-:W-:-:S07]  /*06e0*/  IMAD R20, R23, R10, R2 ;  /* 0x0000000a17147224 */ /* 0x020fce00078e0202 */
.L_x_3:
[----:B------:R-:W-:Y:S05]  /*06f0*/  @!P1 BRA `(.L_x_0) ;  /* 0x00000000006c9947 */ /* 0x000fea0003800000 */
[----:B------:R-:W0:Y:S01]  /*0700*/  LDC.64 R18, c[0x0][0x388] ;  /* 0x0000e200ff127b82 */ /* 0x000e220000000a00 */
[----:B------:R-:W-:Y:S02]  /*0710*/  ISETP.NE.AND P0, PT, R6, 0x1, PT ;  /* 0x000000010600780c */ /* 0x000fe40003f05270 */
[----:B------:R-:W-:-:S04]  /*0720*/  LOP3.LUT R2, R0, 0x1, RZ, 0xc0, !PT ;  /* 0x0000000100027812 */ /* 0x000fc800078ec0ff */
[----:B------:R-:W-:Y:S01]  /*0730*/  ISETP.NE.U32.AND P1, PT, R2, 0x1, PT ;  /* 0x000000010200780c */ /* 0x000fe20003f25070 */
[----:B------:R-:W1:Y:S06]  /*0740*/  LDC.64 R10, c[0x0][0x380] ;  /* 0x0000e000ff0a7b82 */ /* 0x000e6c0000000a00 */
[C---:B------:R-:W-:Y:S01]  /*0750*/  @P0 IMAD R17, R7.reuse, R0, R9 ;  /* 0x0000000007110224 */ /* 0x040fe200078e0209 */
[----:B------:R-:W-:Y:S01]  /*0760*/  @P0 IADD3 R5, PT, PT, R4, R7, RZ ;  /* 0x0000000704050210 */ /* 0x000fe20007ffe0ff */
[----:B------:R-:W2:Y:S01]  /*0770*/  LDC.64 R14, c[0x0][0x380] ;  /* 0x0000e000ff0e7b82 */ /* 0x000ea20000000a00 */
[----:B------:R-:W-:-:S02]  /*0780*/  @P0 IADD3 R7, PT, PT, R7, 0x2, RZ ;  /* 0x0000000207070810 */ /* 0x000fc40007ffe0ff */
[----:B------:R-:W-:-:S05]  /*0790*/  @P0 IADD3 R21, PT, PT, R17, R0, RZ ;  /* 0x0000000011150210 */ /* 0x000fca0007ffe0ff */
[----:B------:R-:W3:Y:S01]  /*07a0*/  LDC.64 R12, c[0x0][0x388] ;  /* 0x0000e200ff0c7b82 */ /* 0x000ee20000000a00 */
[----:B0-----:R-:W-:-:S04]  /*07b0*/  @P0 IMAD.WIDE.U32 R16, R17, 0x4, R18 ;  /* 0x0000000411100825 */ /* 0x001fc800078e0012 */
[----:B------:R-:W-:Y:S02]  /*07c0*/  @P0 IMAD.WIDE.U32 R18, R21, 0x4, R18 ;  /* 0x0000000415120825 */ /* 0x000fe400078e0012 */
[----:B------:R-:W4:Y:S02]  /*07d0*/  @P0 LDG.E R16, desc[UR6][R16.64] ;  /* 0x0000000610100981 */ /* 0x000f24000c1e1900 */
[----:B-1----:R-:W-:Y:S01]  /*07e0*/  @P0 IMAD.WIDE R10, R5, 0x4, R10 ;  /* 0x00000004050a0825 */ /* 0x002fe200078e020a */
[----:B------:R-:W-:Y:S01]  /*07f0*/  @!P1 IADD3 R5, PT, PT, R4, R7, RZ ;  /* 0x0000000704059210 */ /* 0x000fe20007ffe0ff */
[----:B------:R-:W5:Y:S02]  /*0800*/  @P0 LDG.E R18, desc[UR6][R18.64] ;  /* 0x0000000612120981 */ /* 0x000f64000c1e1900 */
[----:B------:R-:W-:Y:S02]  /*0810*/  @!P1 IMAD R7, R7, R0, R9 ;  /* 0x0000000007079224 */ /* 0x000fe400078e0209 */
[----:B------:R-:W4:Y:S01]  /*0820*/  @P0 LDG.E R9, desc[UR6][R10.64] ;  /* 0x000000060a090981 */ /* 0x000f22000c1e1900 */
[----:B--2---:R-:W-:-:S03]  /*0830*/  @!P1 IMAD.WIDE R14, R5, 0x4, R14 ;  /* 0x00000004050e9825 */ /* 0x004fc600078e020e */
[----:B------:R-:W5:Y:S04]  /*0840*/  @P0 LDG.E R2, desc[UR6][R10.64+0x4] ;  /* 0x000004060a020981 */ /* 0x000f68000c1e1900 */
[----:B------:R-:W2:Y:S01]  /*0850*/  @!P1 LDG.E R15, desc[UR6][R14.64] ;  /* 0x000000060e0f9981 */ /* 0x000ea2000c1e1900 */
[----:B---3--:R-:W-:-:S06]  /*0860*/  @!P1 IMAD.WIDE.U32 R12, R7, 0x4, R12 ;  /* 0x00000004070c9825 */ /* 0x008fcc00078e000c */
[----:B------:R-:W2:Y:S01]  /*0870*/  @!P1 LDG.E R12, desc[UR6][R12.64] ;  /* 0x000000060c0c9981 */ /* 0x000ea2000c1e1900 */
[----:B----4-:R-:W-:-:S04]  /*0880*/  @P0 IMAD R9, R9, R16, R20 ;  /* 0x0000001009090224 */ /* 0x010fc800078e0214 */
[----:B-----5:R-:W-:-:S04]  /*0890*/  @P0 IMAD R20, R2, R18, R9 ;  /* 0x0000001202140224 */ /* 0x020fc800078e0209 */
[----:B--2---:R-:W-:-:S07]  /*08a0*/  @!P1 IMAD R20, R15, R12, R20 ;  /* 0x0000000c0f149224 */ /* 0x004fce00078e0214 */
.L_x_0:
[----:B------:R-:W0:Y:S01]  /*08b0*/  LDC.64 R4, c[0x0][0x390] ;  /* 0x0000e400ff047b82 */ /* 0x000e220000000a00 */
[----:B------:R-:W-:-:S04]  /*08c0*/  IMAD R3, R3, R0, R20 ;  /* 0x0000000003037224 */ /* 0x000fc800078e0214 */
[----:B0-----:R-:W-:-:S05]  /*08d0*/  IMAD.WIDE R2, R3, 0x4, R4 ;  /* 0x0000000403027825 */ /* 0x001fca00078e0204 */
[----:B------:R-:W-:Y:S01]  /*08e0*/  STG.E desc[UR6][R2.64], R20 ;  /* 0x0000001402007986 */ /* 0x000fe2000c101906 */
[----:B------:R-:W-:Y:S05]  /*08f0*/  EXIT ;  /* 0x000000000000794d */ /* 0x000fea0003800000 */
.L_x_4:
[----:B------:R-:W-:-:S00]  /*0900*/  BRA `(.L_x_4) ;  /* 0xfffffffc00fc7947 */ /* 0x000fc0000383ffff */
[----:B------:R-:W-:-:S00]  /*0910*/  NOP ;  /* 0x0000000000007918 */ /* 0x000fc00000000000 */
        /* <DEDUP_REMOVED lines=14> */
.L_x_5:


//--------------------- .nv.shared.reserved.0     --------------------------
	.section	.nv.shared.reserved.0,"aw",@nobits
	.weak		__nv_reservedSMEM_offset_0_alias
	.size		__nv_reservedSMEM_offset_0_alias, 0, 64
	.other		__nv_reservedSMEM_offset_0_alias,@"STO_CUDA_RESERVED_SHARED STV_DEFAULT"
__nv_reservedSMEM_offset_0_alias:
	.zero		0
	.zero		64


//--------------------- .nv.constant0._Z15gpu_matrix_multPiS_S_i --------------------------
	.section	.nv.constant0._Z15gpu_matrix_multPiS_S_i,"a",@progbits
	.sectionflags	@""
	.align	4
.nv.constant0._Z15gpu_matrix_multPiS_S_i:
	.zero		924


//--------------------- SYMBOLS --------------------------

	.type		.nv.reservedSmem.offset0,@object
	.size		.nv.reservedSmem.offset0,0x4
